	.headerflags	@"EF_CUDA_TEXMODE_UNIFIED EF_CUDA_64BIT_ADDRESS EF_CUDA_ACCELERATORS EF_CUDA_SM90 EF_CUDA_VIRTUAL_SM(EF_CUDA_SM90)"
	.elftype	@"ET_EXEC"


//--------------------- .nv.info                  --------------------------
	.section	.nv.info,"",@"SHT_CUDA_INFO"
	.align	4


	//----- nvinfo : EIATTR_REGCOUNT
	.align		4
        /*0000*/ 	.byte	0x04, 0x2f
        /*0002*/ 	.short	(.L_3 - .L_2)
	.align		4
.L_2:
        /*0004*/ 	.word	index@(triton_poi_fused__native_batch_norm_legit_no_training_add_relu_threshold_backward_8)
        /*0008*/ 	.word	0x00000020


	//----- nvinfo : EIATTR_MIN_STACK_SIZE
	.align		4
.L_3:
        /*000c*/ 	.byte	0x04, 0x12
        /*000e*/ 	.short	(.L_5 - .L_4)
	.align		4
.L_4:
        /*0010*/ 	.word	index@(triton_poi_fused__native_batch_norm_legit_no_training_add_relu_threshold_backward_8)
        /*0014*/ 	.word	0x00000000


	//----- nvinfo : EIATTR_FRAME_SIZE
	.align		4
.L_5:
        /*0018*/ 	.byte	0x04, 0x11
        /*001a*/ 	.short	(.L_7 - .L_6)
	.align		4
.L_6:
        /*001c*/ 	.word	index@(triton_poi_fused__native_batch_norm_legit_no_training_add_relu_threshold_backward_8)
        /*0020*/ 	.word	0x00000000


	//----- nvinfo : EIATTR_MIN_STACK_SIZE
	.align		4
.L_7:
        /*0024*/ 	.byte	0x04, 0x12
        /*0026*/ 	.short	(.L_9 - .L_8)
	.align		4
.L_8:
        /*0028*/ 	.word	index@(triton_poi_fused__native_batch_norm_legit_no_training_add_relu_threshold_backward_8)
        /*002c*/ 	.word	0x00000000
.L_9:


//--------------------- .nv.info.triton_poi_fused__native_batch_norm_legit_no_training_add_relu_threshold_backward_8 --------------------------
	.section	.nv.info.triton_poi_fused__native_batch_norm_legit_no_training_add_relu_threshold_backward_8,"",@"SHT_CUDA_INFO"
	.sectionflags	@""
	.align	4


	//----- nvinfo : EIATTR_CUDA_API_VERSION
	.align		4
        /*0000*/ 	.byte	0x04, 0x37
        /*0002*/ 	.short	(.L_11 - .L_10)
.L_10:
        /*0004*/ 	.word	0x0000007c


	//----- nvinfo : EIATTR_KPARAM_INFO
	.align		4
.L_11:
        /*0008*/ 	.byte	0x04, 0x17
        /*000a*/ 	.short	(.L_13 - .L_12)
.L_12:
        /*000c*/ 	.word	0x00000000
        /*0010*/ 	.short	0x000c
        /*0012*/ 	.short	0x0060
        /*0014*/ 	.byte	0x00, 0xf0, 0x11, 0x00


	//----- nvinfo : EIATTR_KPARAM_INFO
	.align		4
.L_13:
        /*0018*/ 	.byte	0x04, 0x17
        /*001a*/ 	.short	(.L_15 - .L_14)
.L_14:
        /*001c*/ 	.word	0x00000000
        /*0020*/ 	.short	0x000b
        /*0022*/ 	.short	0x0058
        /*0024*/ 	.byte	0x00, 0xf4, 0x21, 0x00


	//----- nvinfo : EIATTR_KPARAM_INFO
	.align		4
.L_15:
        /*0028*/ 	.byte	0x04, 0x17
        /*002a*/ 	.short	(.L_17 - .L_16)
.L_16:
        /*002c*/ 	.word	0x00000000
        /*0030*/ 	.short	0x000a
        /*0032*/ 	.short	0x0050
        /*0034*/ 	.byte	0x00, 0xf4, 0x21, 0x00


	//----- nvinfo : EIATTR_KPARAM_INFO
	.align		4
.L_17:
        /*0038*/ 	.byte	0x04, 0x17
        /*003a*/ 	.short	(.L_19 - .L_18)
.L_18:
        /*003c*/ 	.word	0x00000000
        /*0040*/ 	.short	0x0009
        /*0042*/ 	.short	0x0048
        /*0044*/ 	.byte	0x00, 0xf4, 0x21, 0x00


	//----- nvinfo : EIATTR_KPARAM_INFO
	.align		4
.L_19:
        /*0048*/ 	.byte	0x04, 0x17
        /*004a*/ 	.short	(.L_21 - .L_20)
.L_20:
        /*004c*/ 	.word	0x00000000
        /*0050*/ 	.short	0x0008
        /*0052*/ 	.short	0x0040
        /*0054*/ 	.byte	0x00, 0xf4, 0x21, 0x00


	//----- nvinfo : EIATTR_KPARAM_INFO
	.align		4
.L_21:
        /*0058*/ 	.byte	0x04, 0x17
        /*005a*/ 	.short	(.L_23 - .L_22)
.L_22:
        /*005c*/ 	.word	0x00000000
        /*0060*/ 	.short	0x0007
        /*0062*/ 	.short	0x0038
        /*0064*/ 	.byte	0x00, 0xf4, 0x21, 0x00


	//----- nvinfo : EIATTR_KPARAM_INFO
	.align		4
.L_23:
        /*0068*/ 	.byte	0x04, 0x17
        /*006a*/ 	.short	(.L_25 - .L_24)
.L_24:
        /*006c*/ 	.word	0x00000000
        /*0070*/ 	.short	0x0006
        /*0072*/ 	.short	0x0030
        /*0074*/ 	.byte	0x00, 0xf4, 0x21, 0x00


	//----- nvinfo : EIATTR_KPARAM_INFO
	.align		4
.L_25:
        /*0078*/ 	.byte	0x04, 0x17
        /*007a*/ 	.short	(.L_27 - .L_26)
.L_26:
        /*007c*/ 	.word	0x00000000
        /*0080*/ 	.short	0x0005
        /*0082*/ 	.short	0x0028
        /*0084*/ 	.byte	0x00, 0xf4, 0x21, 0x00


	//----- nvinfo : EIATTR_KPARAM_INFO
	.align		4
.L_27:
        /*0088*/ 	.byte	0x04, 0x17
        /*008a*/ 	.short	(.L_29 - .L_28)
.L_28:
        /*008c*/ 	.word	0x00000000
        /*0090*/ 	.short	0x0004
        /*0092*/ 	.short	0x0020
        /*0094*/ 	.byte	0x00, 0xf4, 0x21, 0x00


	//----- nvinfo : EIATTR_KPARAM_INFO
	.align		4
.L_29:
        /*0098*/ 	.byte	0x04, 0x17
        /*009a*/ 	.short	(.L_31 - .L_30)
.L_30:
        /*009c*/ 	.word	0x00000000
        /*00a0*/ 	.short	0x0003
        /*00a2*/ 	.short	0x0018
        /*00a4*/ 	.byte	0x00, 0xf4, 0x21, 0x00


	//----- nvinfo : EIATTR_KPARAM_INFO
	.align		4
.L_31:
        /*00a8*/ 	.byte	0x04, 0x17
        /*00aa*/ 	.short	(.L_33 - .L_32)
.L_32:
        /*00ac*/ 	.word	0x00000000
        /*00b0*/ 	.short	0x0002
        /*00b2*/ 	.short	0x0010
        /*00b4*/ 	.byte	0x00, 0xf4, 0x21, 0x00


	//----- nvinfo : EIATTR_KPARAM_INFO
	.align		4
.L_33:
        /*00b8*/ 	.byte	0x04, 0x17
        /*00ba*/ 	.short	(.L_35 - .L_34)
.L_34:
        /*00bc*/ 	.word	0x00000000
        /*00c0*/ 	.short	0x0001
        /*00c2*/ 	.short	0x0008
        /*00c4*/ 	.byte	0x00, 0xf4, 0x21, 0x00


	//----- nvinfo : EIATTR_KPARAM_INFO
	.align		4
.L_35:
        /*00c8*/ 	.byte	0x04, 0x17
        /*00ca*/ 	.short	(.L_37 - .L_36)
.L_36:
        /*00cc*/ 	.word	0x00000000
        /*00d0*/ 	.short	0x0000
        /*00d2*/ 	.short	0x0000
        /*00d4*/ 	.byte	0x00, 0xf4, 0x21, 0x00


	//----- nvinfo : EIATTR_SPARSE_MMA_MASK
	.align		4
.L_37:
        /*00d8*/ 	.byte	0x03, 0x50
        /*00da*/ 	.short	0x0000


	//----- nvinfo : EIATTR_MAXREG_COUNT
	.align		4
        /*00dc*/ 	.byte	0x03, 0x1b
        /*00de*/ 	.short	0x00ff


	//----- nvinfo : EIATTR_EXIT_INSTR_OFFSETS
	.align		4
        /*00e0*/ 	.byte	0x04, 0x1c
        /*00e2*/ 	.short	(.L_39 - .L_38)


	//   ....[0]....
.L_38:
        /*00e4*/ 	.word	0x00000860


	//   ....[1]....
        /*00e8*/ 	.word	0x00000880


	//----- nvinfo : EIATTR_REQNTID
	.align		4
.L_39:
        /*00ec*/ 	.byte	0x04, 0x10
        /*00ee*/ 	.short	(.L_41 - .L_40)
.L_40:
        /*00f0*/ 	.word	0x00000080
        /*00f4*/ 	.word	0x00000001
        /*00f8*/ 	.word	0x00000001


	//----- nvinfo : EIATTR_CBANK_PARAM_SIZE
	.align		4
.L_41:
        /*00fc*/ 	.byte	0x03, 0x19
        /*00fe*/ 	.short	0x0064


	//----- nvinfo : EIATTR_PARAM_CBANK
	.align		4
        /*0100*/ 	.byte	0x04, 0x0a
        /*0102*/ 	.short	(.L_43 - .L_42)
	.align		4
.L_42:
        /*0104*/ 	.word	index@(.nv.constant0.triton_poi_fused__native_batch_norm_legit_no_training_add_relu_threshold_backward_8)
        /*0108*/ 	.short	0x0210
        /*010a*/ 	.short	0x0064


	//----- nvinfo : EIATTR_SW_WAR
	.align		4
.L_43:
        /*010c*/ 	.byte	0x04, 0x36
        /*010e*/ 	.short	(.L_45 - .L_44)
.L_44:
        /*0110*/ 	.word	0x00000008
.L_45:


//--------------------- .nv.callgraph             --------------------------
	.section	.nv.callgraph,"",@"SHT_CUDA_CALLGRAPH"
	.align	4
	.sectionentsize	8
	.align		4
        /*0000*/ 	.word	0x00000000
	.align		4
        /*0004*/ 	.word	0xffffffff
	.align		4
        /*0008*/ 	.word	0x00000000
	.align		4
        /*000c*/ 	.word	0xfffffffe
	.align		4
        /*0010*/ 	.word	0x00000000
	.align		4
        /*0014*/ 	.word	0xfffffffd
	.align		4
        /*0018*/ 	.word	0x00000000
	.align		4
        /*001c*/ 	.word	0xfffffffc


//--------------------- .nv.constant4             --------------------------
	.section	.nv.constant4,"a",@progbits
	.align	8
	.align		8
.nv.constant4:
        /*0000*/ 	.dword	_$_str
	.align		8
        /*0008*/ 	.dword	_$_str_$_2


//--------------------- .text.triton_poi_fused__native_batch_norm_legit_no_training_add_relu_threshold_backward_8 --------------------------
	.section	.text.triton_poi_fused__native_batch_norm_legit_no_training_add_relu_threshold_backward_8,"ax",@progbits
	.align	128
        .global         triton_poi_fused__native_batch_norm_legit_no_training_add_relu_threshold_backward_8
        .type           triton_poi_fused__native_batch_norm_legit_no_training_add_relu_threshold_backward_8,@function
        .size           triton_poi_fused__native_batch_norm_legit_no_training_add_relu_threshold_backward_8,(.L_x_1 - triton_poi_fused__native_batch_norm_legit_no_training_add_relu_threshold_backward_8)
        .other          triton_poi_fused__native_batch_norm_legit_no_training_add_relu_threshold_backward_8,@"STO_CUDA_ENTRY STV_DEFAULT"
triton_poi_fused__native_batch_norm_legit_no_training_add_relu_threshold_backward_8:
.text.triton_poi_fused__native_batch_norm_legit_no_training_add_relu_threshold_backward_8:
[----:B------:R-:W0:Y:S01]  /*0000*/  LDC R1, c[0x0][0x28] ;  /* 0x00000a00ff017b82 */ /* 0x000e220000000800 */
[----:B------:R-:W1:Y:S07]  /*0010*/  S2R R0, SR_TID.X ;  /* 0x0000000000007919 */ /* 0x000e6e0000002100 */
[----:B------:R-:W2:Y:S01]  /*0020*/  LDC.64 R10, c[0x0][0x228] ;  /* 0x00008a00ff0a7b82 */ /* 0x000ea20000000a00 */
[----:B------:R-:W-:Y:S01]  /*0030*/  ULDC.64 UR4, c[0x0][0x208] ;  /* 0x0000820000047ab9 */ /* 0x000fe20000000a00 */
[----:B------:R-:W-:Y:S01]  /*0040*/  CS2R R8, SRZ ;  /* 0x0000000000087805 */ /* 0x000fe2000001ff00 */
[----:B------:R-:W3:Y:S05]  /*0050*/  S2R R5, SR_CTAID.X ;  /* 0x0000000000057919 */ /* 0x000eea0000002500 */
[----:B------:R-:W4:Y:S01]  /*0060*/  LDC.64 R12, c[0x0][0x250] ;  /* 0x00009400ff0c7b82 */ /* 0x000f220000000a00 */
[----:B------:R-:W-:-:S07]  /*0070*/  CS2R R6, SRZ ;  /* 0x0000000000067805 */ /* 0x000fce000001ff00 */
[----:B------:R-:W5:Y:S08]  /*0080*/  LDC.64 R16, c[0x0][0x220] ;  /* 0x00008800ff107b82 */ /* 0x000f700000000a00 */
[----:B------:R-:W2:Y:S08]  /*0090*/  LDC.64 R14, c[0x0][0x230] ;  /* 0x00008c00ff0e7b82 */ /* 0x000eb00000000a00 */
[----:B------:R-:W2:Y:S01]  /*00a0*/  LDC.64 R20, c[0x0][0x248] ;  /* 0x00009200ff147b82 */ /* 0x000ea20000000a00 */
[----:B-1----:R-:W-:-:S07]  /*00b0*/  SHF.L.U32 R0, R0, 0x1, RZ ;  /* 0x0000000100007819 */ /* 0x002fce00000006ff */
[----:B------:R-:W1:Y:S01]  /*00c0*/  LDC.64 R18, c[0x0][0x218] ;  /* 0x00008600ff127b82 */ /* 0x000e620000000a00 */
[----:B---3--:R-:W-:-:S07]  /*00d0*/  SHF.R.S32.HI R3, RZ, 0x17, R5 ;  /* 0x00000017ff037819 */ /* 0x008fce0000011405 */
[----:B------:R-:W3:Y:S01]  /*00e0*/  LDC.64 R28, c[0x0][0x258] ;  /* 0x00009600ff1c7b82 */ /* 0x000ee20000000a00 */
[----:B------:R-:W-:Y:S02]  /*00f0*/  LOP3.LUT R0, R0, 0xfe, RZ, 0xc0, !PT ;  /* 0x000000fe00007812 */ /* 0x000fe400078ec0ff */
[----:B------:R-:W-:Y:S02]  /*0100*/  CS2R R22, SRZ ;  /* 0x0000000000167805 */ /* 0x000fe4000001ff00 */
[----:B------:R-:W-:Y:S02]  /*0110*/  SGXT R3, R3, 0x1 ;  /* 0x000000010303781a */ /* 0x000fe40000000200 */
[----:B------:R-:W-:Y:S02]  /*0120*/  CS2R R24, SRZ ;  /* 0x0000000000187805 */ /* 0x000fe4000001ff00 */
[----:B------:R-:W-:Y:S02]  /*0130*/  LEA R0, R5, R0, 0x8 ;  /* 0x0000000005007211 */ /* 0x000fe400078e40ff */
[----:B------:R-:W-:Y:S01]  /*0140*/  CS2R R26, SRZ ;  /* 0x00000000001a7805 */ /* 0x000fe2000001ff00 */
[----:B------:R-:W-:Y:S01]  /*0150*/  ULDC.64 UR6, c[0x0][0x268] ;  /* 0x00009a0000067ab9 */ /* 0x000fe20000000a00 */
[----:B------:R-:W-:-:S02]  /*0160*/  LEA.HI R3, R3, R0, RZ, 0x6 ;  /* 0x0000000003037211 */ /* 0x000fc400078f30ff */
[----:B------:R-:W-:Y:S02]  /*0170*/  ISETP.GE.AND P0, PT, R0, 0x400, PT ;  /* 0x000004000000780c */ /* 0x000fe40003f06270 */
[----:B------:R-:W-:-:S04]  /*0180*/  SHF.R.S32.HI R3, RZ, 0x6, R3 ;  /* 0x00000006ff037819 */ /* 0x000fc80000011403 */
[----:B------:R-:W-:-:S04]  /*0190*/  LEA.HI R2, R3, R3, RZ, 0x2 ;  /* 0x0000000303027211 */ /* 0x000fc800078f10ff */
[----:B------:R-:W-:-:S04]  /*01a0*/  LOP3.LUT R2, R2, 0xfffffffc, RZ, 0xc0, !PT ;  /* 0xfffffffc02027812 */ /* 0x000fc800078ec0ff */
[----:B------:R-:W-:Y:S02]  /*01b0*/  IADD3 R4, R3, -R2, RZ ;  /* 0x8000000203047210 */ /* 0x000fe40007ffe0ff */
[----:B------:R-:W-:-:S03]  /*01c0*/  CS2R R2, SRZ ;  /* 0x0000000000027805 */ /* 0x000fc6000001ff00 */
[----:B--2---:R-:W-:-:S05]  /*01d0*/  IMAD.WIDE R10, R4, 0x4, R10 ;  /* 0x00000004040a7825 */ /* 0x004fca00078e020a */
[----:B------:R-:W2:Y:S01]  /*01e0*/  @!P0 LDG.E.EL R2, desc[UR4][R10.64] ;  /* 0x000000040a028981 */ /* 0x000ea2000c2e1900 */
[----:B----4-:R-:W-:-:S03]  /*01f0*/  IMAD.WIDE R12, R4, 0x4, R12 ;  /* 0x00000004040c7825 */ /* 0x010fc600078e020c */
[----:B------:R5:W4:Y:S04]  /*0200*/  @!P0 LDG.E.EL R8, desc[UR4][R10.64] ;  /* 0x000000040a088981 */ /* 0x000b28000c2e1900 */
[----:B------:R-:W4:Y:S04]  /*0210*/  @!P0 LDG.E.EL R7, desc[UR4][R12.64] ;  /* 0x000000040c078981 */ /* 0x000f28000c2e1900 */
[----:B------:R1:W4:Y:S01]  /*0220*/  @!P0 LDG.E.EL R3, desc[UR4][R12.64] ;  /* 0x000000040c038981 */ /* 0x000322000c2e1900 */
[----:B------:R-:W-:Y:S01]  /*0230*/  HFMA2.MMA R5, -RZ, RZ, 0, 0 ;  /* 0x00000000ff057435 */ /* 0x000fe200000001ff */
[----:B-----5:R-:W-:-:S02]  /*0240*/  IMAD.WIDE R10, R4, 0x4, R16 ;  /* 0x00000004040a7825 */ /* 0x020fc400078e0210 */
[----:B------:R-:W5:Y:S03]  /*0250*/  LDC.64 R16, c[0x0][0x240] ;  /* 0x00009000ff107b82 */ /* 0x000f660000000a00 */
[----:B------:R-:W4:Y:S04]  /*0260*/  @!P0 LDG.E.EL R6, desc[UR4][R10.64] ;  /* 0x000000040a068981 */ /* 0x000f28000c2e1900 */
[----:B------:R3:W4:Y:S01]  /*0270*/  @!P0 LDG.E.EL R5, desc[UR4][R10.64] ;  /* 0x000000040a058981 */ /* 0x000722000c2e1900 */
[----:B01----:R-:W0:Y:S08]  /*0280*/  LDC.64 R12, c[0x0][0x238] ;  /* 0x00008e00ff0c7b82 */ /* 0x003e300000000a00 */
[----:B---3--:R-:W1:Y:S01]  /*0290*/  LDC.64 R10, c[0x0][0x260] ;  /* 0x00009800ff0a7b82 */ /* 0x008e620000000a00 */
[----:B------:R-:W-:-:S04]  /*02a0*/  IMAD.WIDE R14, R4, 0x4, R14 ;  /* 0x00000004040e7825 */ /* 0x000fc800078e020e */
[----:B------:R-:W-:Y:S01]  /*02b0*/  IMAD.WIDE R20, R4, 0x4, R20 ;  /* 0x0000000404147825 */ /* 0x000fe200078e0214 */
[----:B------:R-:W3:Y:S04]  /*02c0*/  @!P0 LDG.E.EL R9, desc[UR4][R14.64] ;  /* 0x000000040e098981 */ /* 0x000ee8000c2e1900 */
[----:B------:R0:W3:Y:S01]  /*02d0*/  @!P0 LDG.E.EL R22, desc[UR4][R14.64] ;  /* 0x000000040e168981 */ /* 0x0000e2000c2e1900 */
[----:B-----5:R-:W-:-:S03]  /*02e0*/  IMAD.WIDE R16, R0, 0x4, R16 ;  /* 0x0000000400107825 */ /* 0x020fc600078e0210 */
[----:B------:R-:W5:Y:S01]  /*02f0*/  @!P0 LDG.E.EL R23, desc[UR4][R20.64] ;  /* 0x0000000414178981 */ /* 0x000f62000c2e1900 */
[----:B------:R-:W-:-:S03]  /*0300*/  IMAD.WIDE R18, R0, 0x4, R18 ;  /* 0x0000000400127825 */ /* 0x000fc600078e0212 */
[----:B------:R1:W3:Y:S01]  /*0310*/  @!P0 LDG.E.EL R24, desc[UR4][R20.64] ;  /* 0x0000000414188981 */ /* 0x0002e2000c2e1900 */
[----:B0-----:R-:W-:Y:S01]  /*0320*/  CS2R R14, SRZ ;  /* 0x00000000000e7805 */ /* 0x001fe2000001ff00 */
[----:B------:R-:W-:-:S04]  /*0330*/  IMAD.WIDE R28, R4, 0x4, R28 ;  /* 0x00000004041c7825 */ /* 0x000fc800078e021c */
[C---:B-1----:R-:W-:Y:S01]  /*0340*/  IMAD.WIDE R10, R4.reuse, 0x4, R10 ;  /* 0x00000004040a7825 */ /* 0x042fe200078e020a */
[----:B------:R-:W3:Y:S01]  /*0350*/  @!P0 LDG.E.64 R14, desc[UR4][R16.64] ;  /* 0x00000004100e8981 */ /* 0x000ee2000c1e1b00 */
[----:B------:R-:W-:Y:S02]  /*0360*/  CS2R R20, SRZ ;  /* 0x0000000000147805 */ /* 0x000fe4000001ff00 */
[----:B------:R-:W-:Y:S01]  /*0370*/  IMAD.WIDE R12, R4, 0x4, R12 ;  /* 0x00000004040c7825 */ /* 0x000fe200078e020c */
[----:B------:R-:W3:Y:S01]  /*0380*/  @!P0 LDG.E.EL R25, desc[UR4][R28.64] ;  /* 0x000000041c198981 */ /* 0x000ee2000c2e1900 */
[----:B------:R-:W-:-:S03]  /*0390*/  MOV R4, RZ ;  /* 0x000000ff00047202 */ /* 0x000fc60000000f00 */
[----:B------:R-:W3:Y:S04]  /*03a0*/  @!P0 LDG.E.64 R20, desc[UR4][R18.64] ;  /* 0x0000000412148981 */ /* 0x000ee8000c1e1b00 */
[----:B------:R0:W5:Y:S04]  /*03b0*/  @!P0 LDG.E.EL R26, desc[UR4][R28.64] ;  /* 0x000000041c1a8981 */ /* 0x000168000c2e1900 */
[----:B------:R-:W5:Y:S04]  /*03c0*/  @!P0 LDG.E.EL R4, desc[UR4][R12.64] ;  /* 0x000000040c048981 */ /* 0x000f68000c2e1900 */
[----:B------:R-:W5:Y:S01]  /*03d0*/  @!P0 LDG.E.EL R27, desc[UR4][R10.64] ;  /* 0x000000040a1b8981 */ /* 0x000f62000c2e1900 */
[----:B0-----:R-:W-:-:S06]  /*03e0*/  CS2R R28, SRZ ;  /* 0x00000000001c7805 */ /* 0x001fcc000001ff00 */
[----:B------:R0:W5:Y:S04]  /*03f0*/  @!P0 LDG.E.EL R29, desc[UR4][R10.64] ;  /* 0x000000040a1d8981 */ /* 0x000168000c2e1900 */
[----:B------:R1:W5:Y:S01]  /*0400*/  @!P0 LDG.E.EL R28, desc[UR4][R12.64] ;  /* 0x000000040c1c8981 */ /* 0x000362000c2e1900 */
[----:B--2---:R-:W-:-:S06]  /*0410*/  FADD R16, R2, 9.9999997473787516356e-06 ;  /* 0x3727c5ac02107421 */ /* 0x004fcc0000000000 */
[----:B------:R-:W2:Y:S01]  /*0420*/  MUFU.SQRT R16, R16 ;  /* 0x0000001000107308 */ /* 0x000ea20000002000 */
[----:B----4-:R-:W-:Y:S01]  /*0430*/  FADD R8, R8, 9.9999997473787516356e-06 ;  /* 0x3727c5ac08087421 */ /* 0x010fe20000000000 */
[----:B------:R-:W-:Y:S01]  /*0440*/  FADD R7, R7, 9.9999997473787516356e-06 ;  /* 0x3727c5ac07077421 */ /* 0x000fe20000000000 */
[----:B------:R-:W-:Y:S01]  /*0450*/  HFMA2.MMA R2, -RZ, RZ, 1.625, 0 ;  /* 0x3e800000ff027435 */ /* 0x000fe200000001ff */
[----:B------:R-:W-:-:S04]  /*0460*/  FADD R3, R3, 9.9999997473787516356e-06 ;  /* 0x3727c5ac03037421 */ /* 0x000fc80000000000 */
[----:B------:R-:W4:Y:S01]  /*0470*/  MUFU.SQRT R8, R8 ;  /* 0x0000000800087308 */ /* 0x000f220000002000 */
[----:B--2---:R-:W-:-:S07]  /*0480*/  FSETP.GT.AND P5, PT, R16, 8.50705917302346158658e+37, PT ;  /* 0x7e8000001000780b */ /* 0x004fce0003fa4000 */
[----:B0-----:R-:W0:Y:S01]  /*0490*/  MUFU.SQRT R11, R7 ;  /* 0x00000007000b7308 */ /* 0x001e220000002000 */
[----:B------:R-:W-:-:S07]  /*04a0*/  FSETP.GEU.AND P1, PT, R16, 1.175494350822287508e-38, PT ;  /* 0x008000001000780b */ /* 0x000fce0003f2e000 */
[----:B------:R-:W2:Y:S01]  /*04b0*/  MUFU.SQRT R17, R3 ;  /* 0x0000000300117308 */ /* 0x000ea20000002000 */
[----:B------:R-:W-:Y:S02]  /*04c0*/  FSEL R10, R2, 1, P5 ;  /* 0x3f800000020a7808 */ /* 0x000fe40002800000 */
[----:B----4-:R-:W-:Y:S01]  /*04d0*/  FSETP.GT.AND P2, PT, R8, 8.50705917302346158658e+37, PT ;  /* 0x7e8000000800780b */ /* 0x010fe20003f44000 */
[----:B------:R-:W-:Y:S01]  /*04e0*/  @P5 FMUL R16, R16, 0.25 ;  /* 0x3e80000010105820 */ /* 0x000fe20000400000 */
[----:B0-----:R-:W-:-:S03]  /*04f0*/  FSETP.GT.AND P6, PT, R11, 8.50705917302346158658e+37, PT ;  /* 0x7e8000000b00780b */ /* 0x001fc60003fc4000 */
[----:B------:R-:W-:Y:S01]  /*0500*/  @!P1 FMUL R16, R16, 16777216 ;  /* 0x4b80000010109820 */ /* 0x000fe20000400000 */
[----:B------:R-:W-:Y:S01]  /*0510*/  @!P1 FMUL R10, R10, 16777216 ;  /* 0x4b8000000a0a9820 */ /* 0x000fe20000400000 */
[C---:B------:R-:W-:Y:S02]  /*0520*/  FSETP.GEU.AND P3, PT, R8.reuse, 1.175494350822287508e-38, PT ;  /* 0x008000000800780b */ /* 0x040fe40003f6e000 */
[----:B------:R-:W-:Y:S02]  /*0530*/  FSETP.GEU.AND P1, PT, R11, 1.175494350822287508e-38, PT ;  /* 0x008000000b00780b */ /* 0x000fe40003f2e000 */
[C---:B--2---:R-:W-:Y:S02]  /*0540*/  FSETP.GT.AND P4, PT, R17.reuse, 8.50705917302346158658e+37, PT ;  /* 0x7e8000001100780b */ /* 0x044fe40003f84000 */
[----:B------:R-:W-:Y:S01]  /*0550*/  FSETP.GEU.AND P5, PT, R17, 1.175494350822287508e-38, PT ;  /* 0x008000001100780b */ /* 0x000fe20003fae000 */
[----:B------:R-:W0:Y:S01]  /*0560*/  MUFU.RCP R7, R16 ;  /* 0x0000001000077308 */ /* 0x000e220000001000 */
[----:B------:R-:W-:Y:S01]  /*0570*/  @P2 FMUL R8, R8, 0.25 ;  /* 0x3e80000008082820 */ /* 0x000fe20000400000 */
[----:B------:R-:W-:-:S04]  /*0580*/  @P6 FMUL R11, R11, 0.25 ;  /* 0x3e8000000b0b6820 */ /* 0x000fc80000400000 */
[----:B------:R-:W-:Y:S02]  /*0590*/  @!P3 FMUL R8, R8, 16777216 ;  /* 0x4b8000000808b820 */ /* 0x000fe40000400000 */
[----:B------:R-:W-:Y:S02]  /*05a0*/  @!P1 FMUL R11, R11, 16777216 ;  /* 0x4b8000000b0b9820 */ /* 0x000fe40000400000 */
[----:B------:R-:W-:Y:S02]  /*05b0*/  @P4 FMUL R17, R17, 0.25 ;  /* 0x3e80000011114820 */ /* 0x000fe40000400000 */
[----:B------:R-:W2:Y:S02]  /*05c0*/  MUFU.RCP R8, R8 ;  /* 0x0000000800087308 */ /* 0x000ea40000001000 */
[----:B------:R-:W-:Y:S01]  /*05d0*/  @!P5 FMUL R17, R17, 16777216 ;  /* 0x4b8000001111d820 */ /* 0x000fe20000400000 */
[----:B0-----:R-:W-:-:S05]  /*05e0*/  FMUL R7, R7, R10 ;  /* 0x0000000a07077220 */ /* 0x001fca0000400000 */
[----:B------:R-:W1:Y:S01]  /*05f0*/  MUFU.RCP R11, R11 ;  /* 0x0000000b000b7308 */ /* 0x000e620000001000 */
[C---:B------:R-:W-:Y:S02]  /*0600*/  FSEL R3, R2.reuse, 1, P2 ;  /* 0x3f80000002037808 */ /* 0x040fe40001000000 */
[C---:B------:R-:W-:Y:S02]  /*0610*/  FSEL R10, R2.reuse, 1, P4 ;  /* 0x3f800000020a7808 */ /* 0x040fe40002000000 */
[----:B------:R-:W-:-:S03]  /*0620*/  FSEL R2, R2, 1, P6 ;  /* 0x3f80000002027808 */ /* 0x000fc60003000000 */
[----:B------:R-:W0:Y:S01]  /*0630*/  MUFU.RCP R17, R17 ;  /* 0x0000001100117308 */ /* 0x000e220000001000 */
[----:B------:R-:W-:Y:S01]  /*0640*/  @!P3 FMUL R3, R3, 16777216 ;  /* 0x4b8000000303b820 */ /* 0x000fe20000400000 */
[----:B------:R-:W-:Y:S01]  /*0650*/  @!P1 FMUL R2, R2, 16777216 ;  /* 0x4b80000002029820 */ /* 0x000fe20000400000 */
[----:B------:R-:W-:Y:S02]  /*0660*/  @!P5 FMUL R10, R10, 16777216 ;  /* 0x4b8000000a0ad820 */ /* 0x000fe40000400000 */
[----:B--2---:R-:W-:Y:S01]  /*0670*/  FMUL R8, R8, R3 ;  /* 0x0000000308087220 */ /* 0x004fe20000400000 */
[----:B-1----:R-:W-:Y:S01]  /*0680*/  FMUL R12, R11, R2 ;  /* 0x000000020b0c7220 */ /* 0x002fe20000400000 */
[----:B---3--:R-:W-:Y:S01]  /*0690*/  FADD R15, -R24, R15 ;  /* 0x0000000f180f7221 */ /* 0x008fe20000000100 */
[----:B------:R-:W1:Y:S01]  /*06a0*/  LDC.64 R2, c[0x0][0x210] ;  /* 0x00008400ff027b82 */ /* 0x000e620000000a00 */
[----:B------:R-:W-:Y:S01]  /*06b0*/  FADD R21, -R6, R21 ;  /* 0x0000001506157221 */ /* 0x000fe20000000100 */
[----:B-----5:R-:W-:Y:S01]  /*06c0*/  FADD R23, -R23, R14 ;  /* 0x0000000e17177221 */ /* 0x020fe20000000100 */
[----:B------:R-:W-:Y:S01]  /*06d0*/  FADD R20, -R5, R20 ;  /* 0x0000001405147221 */ /* 0x000fe20000000100 */
[----:B------:R-:W-:Y:S01]  /*06e0*/  FMUL R12, R12, R15 ;  /* 0x0000000f0c0c7220 */ /* 0x000fe20000400000 */
[----:B0-----:R-:W-:Y:S01]  /*06f0*/  FMUL R10, R17, R10 ;  /* 0x0000000a110a7220 */ /* 0x001fe20000400000 */
[----:B------:R-:W-:Y:S01]  /*0700*/  FMUL R21, R8, R21 ;  /* 0x0000001508157220 */ /* 0x000fe20000400000 */
[----:B------:R-:W-:-:S02]  /*0710*/  FMUL R7, R7, R20 ;  /* 0x0000001407077220 */ /* 0x000fc40000400000 */
[----:B------:R-:W-:Y:S01]  /*0720*/  FMUL R10, R10, R23 ;  /* 0x000000170a0a7220 */ /* 0x000fe20000400000 */
[----:B------:R-:W-:Y:S01]  /*0730*/  FFMA R12, R12, R26, R29 ;  /* 0x0000001a0c0c7223 */ /* 0x000fe2000000001d */
[----:B------:R-:W-:Y:S01]  /*0740*/  FFMA R21, R21, R22, R4 ;  /* 0x0000001615157223 */ /* 0x000fe20000000004 */
[----:B------:R-:W-:Y:S01]  /*0750*/  FFMA R7, R7, R9, R28 ;  /* 0x0000000907077223 */ /* 0x000fe2000000001c */
[----:B------:R-:W-:-:S03]  /*0760*/  FFMA R10, R10, R25, R27 ;  /* 0x000000190a0a7223 */ /* 0x000fc6000000001b */
[----:B------:R-:W-:Y:S01]  /*0770*/  FSETP.GEU.AND P1, PT, R21, -R12, PT ;  /* 0x8000000c1500720b */ /* 0x000fe20003f2e000 */
[----:B------:R-:W-:Y:S01]  /*0780*/  FADD R12, R12, R21 ;  /* 0x000000150c0c7221 */ /* 0x000fe20000000000 */
[----:B------:R-:W-:Y:S01]  /*0790*/  FADD R4, R10, R7 ;  /* 0x000000070a047221 */ /* 0x000fe20000000000 */
[----:B------:R-:W-:-:S03]  /*07a0*/  FSETP.GEU.AND P2, PT, R7, -R10, PT ;  /* 0x8000000a0700720b */ /* 0x000fc60003f4e000 */
[----:B------:R-:W-:Y:S02]  /*07b0*/  FSEL R9, R12, RZ, P1 ;  /* 0x000000ff0c097208 */ /* 0x000fe40000800000 */
[----:B------:R-:W-:Y:S01]  /*07c0*/  FSEL R8, R4, RZ, P2 ;  /* 0x000000ff04087208 */ /* 0x000fe20001000000 */
[----:B-1----:R-:W-:Y:S01]  /*07d0*/  IMAD.WIDE R2, R0, 0x4, R2 ;  /* 0x0000000400027825 */ /* 0x002fe200078e0202 */
[----:B------:R-:W-:Y:S02]  /*07e0*/  FSETP.GTU.AND P2, PT, R9, RZ, PT ;  /* 0x000000ff0900720b */ /* 0x000fe40003f4c000 */
[----:B------:R-:W-:Y:S02]  /*07f0*/  FSETP.GTU.AND P3, PT, R8, RZ, PT ;  /* 0x000000ff0800720b */ /* 0x000fe40003f6c000 */
[----:B------:R-:W-:Y:S01]  /*0800*/  IADD3 R4, P1, R0, UR6, RZ ;  /* 0x0000000600047c10 */ /* 0x000fe2000ff3e0ff */
[----:B------:R0:W-:Y:S01]  /*0810*/  @!P0 STG.E.64 desc[UR4][R2.64], R8 ;  /* 0x0000000802008986 */ /* 0x0001e2000c101b04 */
[----:B------:R-:W-:-:S02]  /*0820*/  SEL R7, RZ, 0x100, P2 ;  /* 0x00000100ff077807 */ /* 0x000fc40001000000 */
[----:B------:R-:W-:Y:S02]  /*0830*/  SEL R6, RZ, 0x1, P3 ;  /* 0x00000001ff067807 */ /* 0x000fe40001800000 */
[----:B------:R-:W-:Y:S02]  /*0840*/  LEA.HI.X.SX32 R5, R0, UR7, 0x1, P1 ;  /* 0x0000000700057c11 */ /* 0x000fe400088f0eff */
[----:B------:R-:W-:Y:S01]  /*0850*/  IADD3 R7, R6, R7, RZ ;  /* 0x0000000706077210 */ /* 0x000fe20007ffe0ff */
[----:B0-----:R-:W-:Y:S06]  /*0860*/  @P0 EXIT ;  /* 0x000000000000094d */ /* 0x001fec0003800000 */
[----:B------:R-:W-:Y:S01]  /*0870*/  STG.E.U16 desc[UR4][R4.64], R7 ;  /* 0x0000000704007986 */ /* 0x000fe2000c101504 */
[----:B------:R-:W-:Y:S05]  /*0880*/  EXIT ;  /* 0x000000000000794d */ /* 0x000fea0003800000 */
.L_x_0:
[----:B------:R-:W-:-:S00]  /*0890*/  BRA `(.L_x_0) ;  /* 0xfffffffc00fc7947 */ /* 0x000fc0000383ffff */
[----:B------:R-:W-:-:S00]  /*08a0*/  NOP ;  /* 0x0000000000007918 */ /* 0x000fc00000000000 */
        /* <DEDUP_REMOVED lines=13> */
.L_x_1:


//--------------------- .nv.global.init           --------------------------
	.section	.nv.global.init,"aw",@progbits
.nv.global.init:
	.type		_$_str,@object
	.size		_$_str,(_$_str_$_2 - _$_str)
_$_str:
        /*0000*/ 	.byte	0x5f, 0x5f, 0x43, 0x55, 0x44, 0x41, 0x5f, 0x46, 0x54, 0x5a, 0x00
	.type		_$_str_$_2,@object
	.size		_$_str_$_2,(.L_1 - _$_str_$_2)
_$_str_$_2:
        /*000b*/ 	.byte	0x5f, 0x5f, 0x43, 0x55, 0x44, 0x41, 0x5f, 0x50, 0x52, 0x45, 0x43, 0x5f, 0x53, 0x51, 0x52, 0x54
        /*001b*/ 	.byte	0x00
.L_1:


//--------------------- .nv.constant0.triton_poi_fused__native_batch_norm_legit_no_training_add_relu_threshold_backward_8 --------------------------
	.section	.nv.constant0.triton_poi_fused__native_batch_norm_legit_no_training_add_relu_threshold_backward_8,"a",@progbits
	.sectionflags	@""
	.align	4
.nv.constant0.triton_poi_fused__native_batch_norm_legit_no_training_add_relu_threshold_backward_8:
	.zero		628
